//
// Generated by NVIDIA NVVM Compiler
//
// Compiler Build ID: CL-36424714
// Cuda compilation tools, release 13.0, V13.0.88
// Based on NVVM 20.0.0
//

.version 9.0
.target sm_100
.address_size 64

	// .globl	_Z11coal_kernelPfS_S_iiiff

.visible .entry _Z11coal_kernelPfS_S_iiiff(
	.param .u64 .ptr .align 1 _Z11coal_kernelPfS_S_iiiff_param_0,
	.param .u64 .ptr .align 1 _Z11coal_kernelPfS_S_iiiff_param_1,
	.param .u64 .ptr .align 1 _Z11coal_kernelPfS_S_iiiff_param_2,
	.param .u32 _Z11coal_kernelPfS_S_iiiff_param_3,
	.param .u32 _Z11coal_kernelPfS_S_iiiff_param_4,
	.param .u32 _Z11coal_kernelPfS_S_iiiff_param_5,
	.param .f32 _Z11coal_kernelPfS_S_iiiff_param_6,
	.param .f32 _Z11coal_kernelPfS_S_iiiff_param_7
)
{
	.reg .pred 	%p<13>;
	.reg .b32 	%r<47>;
	.reg .b32 	%f<73>;
	.reg .b64 	%rd<40>;

	ld.param.u64 	%rd5, [_Z11coal_kernelPfS_S_iiiff_param_0];
	ld.param.u64 	%rd6, [_Z11coal_kernelPfS_S_iiiff_param_1];
	ld.param.u64 	%rd4, [_Z11coal_kernelPfS_S_iiiff_param_2];
	ld.param.u32 	%r22, [_Z11coal_kernelPfS_S_iiiff_param_3];
	ld.param.u32 	%r23, [_Z11coal_kernelPfS_S_iiiff_param_4];
	ld.param.u32 	%r21, [_Z11coal_kernelPfS_S_iiiff_param_5];
	ld.param.f32 	%f13, [_Z11coal_kernelPfS_S_iiiff_param_6];
	ld.param.f32 	%f14, [_Z11coal_kernelPfS_S_iiiff_param_7];
	cvta.to.global.u64 	%rd1, %rd6;
	cvta.to.global.u64 	%rd2, %rd5;
	mov.u32 	%r24, %ctaid.x;
	shl.b32 	%r25, %r24, 5;
	mov.u32 	%r26, %tid.x;
	shr.u32 	%r27, %r26, 5;
	or.b32  	%r1, %r25, %r27;
	mov.u32 	%r28, %ctaid.y;
	shl.b32 	%r29, %r28, 5;
	and.b32  	%r30, %r26, 31;
	or.b32  	%r31, %r29, %r30;
	setp.ge.s32 	%p1, %r1, %r22;
	setp.ge.s32 	%p2, %r31, %r23;
	or.pred  	%p3, %p1, %p2;
	@%p3 bra 	$L__BB0_14;
	setp.lt.s32 	%p4, %r21, 1;
	mov.f32 	%f72, 0f00000000;
	@%p4 bra 	$L__BB0_13;
	mul.lo.s32 	%r3, %r21, %r1;
	and.b32  	%r4, %r21, 7;
	setp.lt.u32 	%p5, %r21, 8;
	mov.f32 	%f72, 0f00000000;
	mov.b32 	%r45, 0;
	@%p5 bra 	$L__BB0_5;
	and.b32  	%r45, %r21, 2147483640;
	neg.s32 	%r43, %r45;
	shl.b32 	%r7, %r23, 3;
	add.s64 	%rd3, %rd2, 16;
	mov.f32 	%f72, 0f00000000;
	mul.wide.s32 	%rd11, %r23, 4;
	mov.u32 	%r41, %r3;
	mov.u32 	%r42, %r31;
$L__BB0_4:
	.pragma "nounroll";
	mul.wide.s32 	%rd7, %r41, 4;
	add.s64 	%rd8, %rd3, %rd7;
	ld.global.f32 	%f19, [%rd8+-16];
	mul.wide.s32 	%rd9, %r42, 4;
	add.s64 	%rd10, %rd1, %rd9;
	ld.global.f32 	%f20, [%rd10];
	fma.rn.f32 	%f21, %f19, %f20, %f72;
	ld.global.f32 	%f22, [%rd8+-12];
	add.s64 	%rd12, %rd10, %rd11;
	ld.global.f32 	%f23, [%rd12];
	fma.rn.f32 	%f24, %f22, %f23, %f21;
	ld.global.f32 	%f25, [%rd8+-8];
	add.s64 	%rd13, %rd12, %rd11;
	ld.global.f32 	%f26, [%rd13];
	fma.rn.f32 	%f27, %f25, %f26, %f24;
	ld.global.f32 	%f28, [%rd8+-4];
	add.s64 	%rd14, %rd13, %rd11;
	ld.global.f32 	%f29, [%rd14];
	fma.rn.f32 	%f30, %f28, %f29, %f27;
	ld.global.f32 	%f31, [%rd8];
	add.s64 	%rd15, %rd14, %rd11;
	ld.global.f32 	%f32, [%rd15];
	fma.rn.f32 	%f33, %f31, %f32, %f30;
	ld.global.f32 	%f34, [%rd8+4];
	add.s64 	%rd16, %rd15, %rd11;
	ld.global.f32 	%f35, [%rd16];
	fma.rn.f32 	%f36, %f34, %f35, %f33;
	ld.global.f32 	%f37, [%rd8+8];
	add.s64 	%rd17, %rd16, %rd11;
	ld.global.f32 	%f38, [%rd17];
	fma.rn.f32 	%f39, %f37, %f38, %f36;
	ld.global.f32 	%f40, [%rd8+12];
	add.s64 	%rd18, %rd17, %rd11;
	ld.global.f32 	%f41, [%rd18];
	fma.rn.f32 	%f72, %f40, %f41, %f39;
	add.s32 	%r43, %r43, 8;
	add.s32 	%r42, %r42, %r7;
	add.s32 	%r41, %r41, 8;
	setp.ne.s32 	%p6, %r43, 0;
	@%p6 bra 	$L__BB0_4;
$L__BB0_5:
	setp.eq.s32 	%p7, %r4, 0;
	@%p7 bra 	$L__BB0_13;
	and.b32  	%r15, %r21, 3;
	setp.lt.u32 	%p8, %r4, 4;
	@%p8 bra 	$L__BB0_8;
	add.s32 	%r33, %r45, %r3;
	mul.wide.s32 	%rd19, %r33, 4;
	add.s64 	%rd20, %rd2, %rd19;
	ld.global.f32 	%f43, [%rd20];
	mad.lo.s32 	%r34, %r45, %r23, %r31;
	mul.wide.s32 	%rd21, %r34, 4;
	add.s64 	%rd22, %rd1, %rd21;
	ld.global.f32 	%f44, [%rd22];
	fma.rn.f32 	%f45, %f43, %f44, %f72;
	ld.global.f32 	%f46, [%rd20+4];
	mul.wide.s32 	%rd23, %r23, 4;
	add.s64 	%rd24, %rd22, %rd23;
	ld.global.f32 	%f47, [%rd24];
	fma.rn.f32 	%f48, %f46, %f47, %f45;
	ld.global.f32 	%f49, [%rd20+8];
	add.s64 	%rd25, %rd24, %rd23;
	ld.global.f32 	%f50, [%rd25];
	fma.rn.f32 	%f51, %f49, %f50, %f48;
	ld.global.f32 	%f52, [%rd20+12];
	add.s64 	%rd26, %rd25, %rd23;
	ld.global.f32 	%f53, [%rd26];
	fma.rn.f32 	%f72, %f52, %f53, %f51;
	add.s32 	%r45, %r45, 4;
$L__BB0_8:
	setp.eq.s32 	%p9, %r15, 0;
	@%p9 bra 	$L__BB0_13;
	setp.eq.s32 	%p10, %r15, 1;
	@%p10 bra 	$L__BB0_11;
	add.s32 	%r35, %r45, %r3;
	mul.wide.s32 	%rd27, %r35, 4;
	add.s64 	%rd28, %rd2, %rd27;
	ld.global.f32 	%f55, [%rd28];
	mad.lo.s32 	%r36, %r45, %r23, %r31;
	mul.wide.s32 	%rd29, %r36, 4;
	add.s64 	%rd30, %rd1, %rd29;
	ld.global.f32 	%f56, [%rd30];
	fma.rn.f32 	%f57, %f55, %f56, %f72;
	ld.global.f32 	%f58, [%rd28+4];
	mul.wide.s32 	%rd31, %r23, 4;
	add.s64 	%rd32, %rd30, %rd31;
	ld.global.f32 	%f59, [%rd32];
	fma.rn.f32 	%f72, %f58, %f59, %f57;
	add.s32 	%r45, %r45, 2;
$L__BB0_11:
	and.b32  	%r37, %r21, 1;
	setp.eq.b32 	%p11, %r37, 1;
	not.pred 	%p12, %p11;
	@%p12 bra 	$L__BB0_13;
	add.s32 	%r38, %r45, %r3;
	mul.wide.s32 	%rd33, %r38, 4;
	add.s64 	%rd34, %rd2, %rd33;
	ld.global.f32 	%f60, [%rd34];
	mad.lo.s32 	%r39, %r45, %r23, %r31;
	mul.wide.s32 	%rd35, %r39, 4;
	add.s64 	%rd36, %rd1, %rd35;
	ld.global.f32 	%f61, [%rd36];
	fma.rn.f32 	%f72, %f60, %f61, %f72;
$L__BB0_13:
	mad.lo.s32 	%r40, %r23, %r1, %r31;
	cvta.to.global.u64 	%rd37, %rd4;
	mul.wide.s32 	%rd38, %r40, 4;
	add.s64 	%rd39, %rd37, %rd38;
	ld.global.f32 	%f62, [%rd39];
	mul.f32 	%f63, %f14, %f62;
	fma.rn.f32 	%f64, %f13, %f72, %f63;
	st.global.f32 	[%rd39], %f64;
$L__BB0_14:
	ret;

}


// ===== COMPILED SASS (sm_100) =====

	.target	sm_100

	.elftype	@"ET_EXEC"


//--------------------- .note.nv.tkinfo           --------------------------
	.section	.note.nv.tkinfo,"",@"SHT_NOTE"
	.sectionflags	@"SHF_NOTE_NV_TKINFO"
	.tkinfo
        /*0018*/ 	.word	0x00000002
        /*0030*/ 	.string	""
        /*0030*/ 	.string	"ptxas"
        /*0030*/ 	.string	"Cuda compilation tools, release 13.0, V13.0.88"
        /*0030*/ 	.string	"Build cuda_13.0.r13.0/compiler.36424714_0"
        /*0030*/ 	.string	"-arch sm_100 -m 64 "



//--------------------- .note.nv.cuinfo           --------------------------
	.section	.note.nv.cuinfo,"",@"SHT_NOTE"
	.sectionflags	@"SHF_NOTE_NV_CUINFO"
        /*0018*/ 	.short	0x0002
        /*001a*/ 	.short	0x0064
        /*001c*/ 	.short	0x0082
	.zero		2


//--------------------- .nv.info                  --------------------------
	.section	.nv.info,"",@"SHT_CUDA_INFO"
	.align	4


	//----- nvinfo : EIATTR_REGCOUNT
	.align		4
        /*0000*/ 	.byte	0x04, 0x2f
        /*0002*/ 	.short	(.L_1 - .L_0)
	.align		4
.L_0:
        /*0004*/ 	.word	index@(_Z11coal_kernelPfS_S_iiiff)
        /*0008*/ 	.word	0x00000020


	//----- nvinfo : EIATTR_FRAME_SIZE
	.align		4
.L_1:
        /*000c*/ 	.byte	0x04, 0x11
        /*000e*/ 	.short	(.L_3 - .L_2)
	.align		4
.L_2:
        /*0010*/ 	.word	index@(_Z11coal_kernelPfS_S_iiiff)
        /*0014*/ 	.word	0x00000000


	//----- nvinfo : EIATTR_MIN_STACK_SIZE
	.align		4
.L_3:
        /*0018*/ 	.byte	0x04, 0x12
        /*001a*/ 	.short	(.L_5 - .L_4)
	.align		4
.L_4:
        /*001c*/ 	.word	index@(_Z11coal_kernelPfS_S_iiiff)
        /*0020*/ 	.word	0x00000000
.L_5:


//--------------------- .nv.compat                --------------------------
	.section	.nv.compat,"",@"SHT_CUDA_COMPAT_INFO"
	.align	4
        /*0000*/ 	.byte	0x02, 0x09, 0x00, 0x00, 0x02, 0x02, 0x01, 0x00, 0x02, 0x05, 0x05, 0x00, 0x03, 0x07, 0x01, 0x01
        /*0010*/ 	.byte	0x02, 0x03, 0x00, 0x00, 0x02, 0x06, 0x01, 0x00, 0x04, 0x0b, 0x08, 0x00, 0x09, 0x00, 0x00, 0x00
        /*0020*/ 	.byte	0x00, 0x00, 0x00, 0x00


//--------------------- .nv.info._Z11coal_kernelPfS_S_iiiff --------------------------
	.section	.nv.info._Z11coal_kernelPfS_S_iiiff,"",@"SHT_CUDA_INFO"
	.sectionflags	@""
	.align	4


	//----- nvinfo : EIATTR_CUDA_API_VERSION
	.align		4
        /*0000*/ 	.byte	0x04, 0x37
        /*0002*/ 	.short	(.L_7 - .L_6)
.L_6:
        /*0004*/ 	.word	0x00000082


	//----- nvinfo : EIATTR_KPARAM_INFO
	.align		4
.L_7:
        /*0008*/ 	.byte	0x04, 0x17
        /*000a*/ 	.short	(.L_9 - .L_8)
.L_8:
        /*000c*/ 	.word	0x00000000
        /*0010*/ 	.short	0x0007
        /*0012*/ 	.short	0x0028
        /*0014*/ 	.byte	0x00, 0xf0, 0x11, 0x00


	//----- nvinfo : EIATTR_KPARAM_INFO
	.align		4
.L_9:
        /*0018*/ 	.byte	0x04, 0x17
        /*001a*/ 	.short	(.L_11 - .L_10)
.L_10:
        /*001c*/ 	.word	0x00000000
        /*0020*/ 	.short	0x0006
        /*0022*/ 	.short	0x0024
        /*0024*/ 	.byte	0x00, 0xf0, 0x11, 0x00


	//----- nvinfo : EIATTR_KPARAM_INFO
	.align		4
.L_11:
        /*0028*/ 	.byte	0x04, 0x17
        /*002a*/ 	.short	(.L_13 - .L_12)
.L_12:
        /*002c*/ 	.word	0x00000000
        /*0030*/ 	.short	0x0005
        /*0032*/ 	.short	0x0020
        /*0034*/ 	.byte	0x00, 0xf0, 0x11, 0x00


	//----- nvinfo : EIATTR_KPARAM_INFO
	.align		4
.L_13:
        /*0038*/ 	.byte	0x04, 0x17
        /*003a*/ 	.short	(.L_15 - .L_14)
.L_14:
        /*003c*/ 	.word	0x00000000
        /*0040*/ 	.short	0x0004
        /*0042*/ 	.short	0x001c
        /*0044*/ 	.byte	0x00, 0xf0, 0x11, 0x00


	//----- nvinfo : EIATTR_KPARAM_INFO
	.align		4
.L_15:
        /*0048*/ 	.byte	0x04, 0x17
        /*004a*/ 	.short	(.L_17 - .L_16)
.L_16:
        /*004c*/ 	.word	0x00000000
        /*0050*/ 	.short	0x0003
        /*0052*/ 	.short	0x0018
        /*0054*/ 	.byte	0x00, 0xf0, 0x11, 0x00


	//----- nvinfo : EIATTR_KPARAM_INFO
	.align		4
.L_17:
        /*0058*/ 	.byte	0x04, 0x17
        /*005a*/ 	.short	(.L_19 - .L_18)
.L_18:
        /*005c*/ 	.word	0x00000000
        /*0060*/ 	.short	0x0002
        /*0062*/ 	.short	0x0010
        /*0064*/ 	.byte	0x00, 0xf5, 0x21, 0x00


	//----- nvinfo : EIATTR_KPARAM_INFO
	.align		4
.L_19:
        /*0068*/ 	.byte	0x04, 0x17
        /*006a*/ 	.short	(.L_21 - .L_20)
.L_20:
        /*006c*/ 	.word	0x00000000
        /*0070*/ 	.short	0x0001
        /*0072*/ 	.short	0x0008
        /*0074*/ 	.byte	0x00, 0xf5, 0x21, 0x00


	//----- nvinfo : EIATTR_KPARAM_INFO
	.align		4
.L_21:
        /*0078*/ 	.byte	0x04, 0x17
        /*007a*/ 	.short	(.L_23 - .L_22)
.L_22:
        /*007c*/ 	.word	0x00000000
        /*0080*/ 	.short	0x0000
        /*0082*/ 	.short	0x0000
        /*0084*/ 	.byte	0x00, 0xf5, 0x21, 0x00


	//----- nvinfo : EIATTR_SPARSE_MMA_MASK
	.align		4
.L_23:
        /*0088*/ 	.byte	0x03, 0x50
        /*008a*/ 	.short	0x0000


	//----- nvinfo : EIATTR_MAXREG_COUNT
	.align		4
        /*008c*/ 	.byte	0x03, 0x1b
        /*008e*/ 	.short	0x00ff


	//----- nvinfo : EIATTR_MERCURY_ISA_VERSION
	.align		4
        /*0090*/ 	.byte	0x03, 0x5f
        /*0092*/ 	.short	0x0101


	//----- nvinfo : EIATTR_VRC_CTA_INIT_COUNT
	.align		4
        /*0094*/ 	.byte	0x02, 0x4a
	.zero		1
	.zero		1


	//----- nvinfo : EIATTR_EXIT_INSTR_OFFSETS
	.align		4
        /*0098*/ 	.byte	0x04, 0x1c
        /*009a*/ 	.short	(.L_25 - .L_24)


	//   ....[0]....
.L_24:
        /*009c*/ 	.word	0x000000c0


	//   ....[1]....
        /*00a0*/ 	.word	0x00000890


	//----- nvinfo : EIATTR_CBANK_PARAM_SIZE
	.align		4
.L_25:
        /*00a4*/ 	.byte	0x03, 0x19
        /*00a6*/ 	.short	0x002c


	//----- nvinfo : EIATTR_PARAM_CBANK
	.align		4
        /*00a8*/ 	.byte	0x04, 0x0a
        /*00aa*/ 	.short	(.L_27 - .L_26)
	.align		4
.L_26:
        /*00ac*/ 	.word	index@(.nv.constant0._Z11coal_kernelPfS_S_iiiff)
        /*00b0*/ 	.short	0x0380
        /*00b2*/ 	.short	0x002c


	//----- nvinfo : EIATTR_SW_WAR
	.align		4
.L_27:
        /*00b4*/ 	.byte	0x04, 0x36
        /*00b6*/ 	.short	(.L_29 - .L_28)
.L_28:
        /*00b8*/ 	.word	0x00000008
.L_29:


//--------------------- .nv.callgraph             --------------------------
	.section	.nv.callgraph,"",@"SHT_CUDA_CALLGRAPH"
	.align	4
	.sectionentsize	8
	.align		4
        /*0000*/ 	.word	0x00000000
	.align		4
        /*0004*/ 	.word	0xffffffff
	.align		4
        /*0008*/ 	.word	0x00000000
	.align		4
        /*000c*/ 	.word	0xfffffffe
	.align		4
        /*0010*/ 	.word	0x00000000
	.align		4
        /*0014*/ 	.word	0xfffffffd
	.align		4
        /*0018*/ 	.word	0x00000000
	.align		4
        /*001c*/ 	.word	0xfffffffc


//--------------------- .text._Z11coal_kernelPfS_S_iiiff --------------------------
	.section	.text._Z11coal_kernelPfS_S_iiiff,"ax",@progbits
	.align	128
        .global         _Z11coal_kernelPfS_S_iiiff
        .type           _Z11coal_kernelPfS_S_iiiff,@function
        .size           _Z11coal_kernelPfS_S_iiiff,(.L_x_5 - _Z11coal_kernelPfS_S_iiiff)
        .other          _Z11coal_kernelPfS_S_iiiff,@"STO_CUDA_ENTRY STV_DEFAULT"
_Z11coal_kernelPfS_S_iiiff:
.text._Z11coal_kernelPfS_S_iiiff:
[----:B------:R-:W-:Y:S01]  /*0000*/  LDC R1, c[0x0][0x37c] ;  /* 0x0000df00ff017b82 */ /* 0x000fe20000000800 */
[----:B------:R-:W0:Y:S07]  /*0010*/  S2R R0, SR_TID.X ;  /* 0x0000000000007919 */ /* 0x000e2e0000002100 */
[----:B------:R-:W1:Y:S01]  /*0020*/  S2UR UR4, SR_CTAID.X ;  /* 0x00000000000479c3 */ /* 0x000e620000002500 */
[----:B------:R-:W2:Y:S07]  /*0030*/  S2R R5, SR_CTAID.Y ;  /* 0x0000000000057919 */ /* 0x000eae0000002600 */
[----:B------:R-:W3:Y:S01]  /*0040*/  LDC.64 R2, c[0x0][0x398] ;  /* 0x0000e600ff027b82 */ /* 0x000ee20000000a00 */
[----:B-1----:R-:W-:Y:S01]  /*0050*/  USHF.L.U32 UR4, UR4, 0x5, URZ ;  /* 0x0000000504047899 */ /* 0x002fe200080006ff */
[----:B0-----:R-:W-:-:S02]  /*0060*/  LOP3.LUT R16, R0, 0x1f, RZ, 0xc0, !PT ;  /* 0x0000001f00107812 */ /* 0x001fc400078ec0ff */
[----:B------:R-:W-:Y:S02]  /*0070*/  SHF.R.U32.HI R0, RZ, 0x5, R0 ;  /* 0x00000005ff007819 */ /* 0x000fe40000011600 */
[----:B--2---:R-:W-:Y:S02]  /*0080*/  LEA R16, R5, R16, 0x5 ;  /* 0x0000001005107211 */ /* 0x004fe400078e28ff */
[----:B------:R-:W-:Y:S02]  /*0090*/  LOP3.LUT R0, R0, UR4, RZ, 0xfc, !PT ;  /* 0x0000000400007c12 */ /* 0x000fe4000f8efcff */
[----:B---3--:R-:W-:-:S04]  /*00a0*/  ISETP.GE.AND P0, PT, R16, R3, PT ;  /* 0x000000031000720c */ /* 0x008fc80003f06270 */
[----:B------:R-:W-:-:S13]  /*00b0*/  ISETP.GE.OR P0, PT, R0, R2, P0 ;  /* 0x000000020000720c */ /* 0x000fda0000706670 */
[----:B------:R-:W-:Y:S05]  /*00c0*/  @P0 EXIT ;  /* 0x000000000000094d */ /* 0x000fea0003800000 */
[----:B------:R-:W0:Y:S01]  /*00d0*/  LDC R17, c[0x0][0x3a0] ;  /* 0x0000e800ff117b82 */ /* 0x000e220000000800 */
[----:B------:R-:W1:Y:S01]  /*00e0*/  LDCU.64 UR6, c[0x0][0x358] ;  /* 0x00006b00ff0677ac */ /* 0x000e620008000a00 */
[----:B------:R-:W-:Y:S01]  /*00f0*/  HFMA2 R26, -RZ, RZ, 0, 0 ;  /* 0x00000000ff1a7431 */ /* 0x000fe200000001ff */
[----:B0-----:R-:W-:-:S13]  /*0100*/  ISETP.GE.AND P0, PT, R17, 0x1, PT ;  /* 0x000000011100780c */ /* 0x001fda0003f06270 */
[----:B-1----:R-:W-:Y:S05]  /*0110*/  @!P0 BRA `(.L_x_0) ;  /* 0x0000000400b88947 */ /* 0x002fea0003800000 */
[C---:B------:R-:W-:Y:S01]  /*0120*/  ISETP.GE.U32.AND P1, PT, R17.reuse, 0x8, PT ;  /* 0x000000081100780c */ /* 0x040fe20003f26070 */
[----:B------:R-:W-:Y:S01]  /*0130*/  IMAD R18, R0, R17, RZ ;  /* 0x0000001100127224 */ /* 0x000fe200078e02ff */
[----:B------:R-:W-:Y:S02]  /*0140*/  LOP3.LUT R25, R17, 0x7, RZ, 0xc0, !PT ;  /* 0x0000000711197812 */ /* 0x000fe400078ec0ff */
[----:B------:R-:W-:Y:S02]  /*0150*/  MOV R26, RZ ;  /* 0x000000ff001a7202 */ /* 0x000fe40000000f00 */
[----:B------:R-:W-:Y:S02]  /*0160*/  ISETP.NE.AND P0, PT, R25, RZ, PT ;  /* 0x000000ff1900720c */ /* 0x000fe40003f05270 */
[----:B------:R-:W-:-:S05]  /*0170*/  MOV R19, RZ ;  /* 0x000000ff00137202 */ /* 0x000fca0000000f00 */
[----:B------:R-:W-:Y:S06]  /*0180*/  @!P1 BRA `(.L_x_1) ;  /* 0x0000000000c49947 */ /* 0x000fec0003800000 */
[----:B------:R-:W0:Y:S01]  /*0190*/  LDCU.64 UR4, c[0x0][0x380] ;  /* 0x00007000ff0477ac */ /* 0x000e220008000a00 */
[----:B------:R-:W-:Y:S02]  /*01a0*/  LOP3.LUT R19, R17, 0x7ffffff8, RZ, 0xc0, !PT ;  /* 0x7ffffff811137812 */ /* 0x000fe400078ec0ff */
[----:B------:R-:W-:Y:S02]  /*01b0*/  MOV R26, RZ ;  /* 0x000000ff001a7202 */ /* 0x000fe40000000f00 */
[----:B------:R-:W-:Y:S02]  /*01c0*/  MOV R2, R18 ;  /* 0x0000001200027202 */ /* 0x000fe40000000f00 */
[----:B------:R-:W-:Y:S02]  /*01d0*/  MOV R22, R16 ;  /* 0x0000001000167202 */ /* 0x000fe40000000f00 */
[----:B------:R-:W-:Y:S01]  /*01e0*/  IADD3 R20, PT, PT, -R19, RZ, RZ ;  /* 0x000000ff13147210 */ /* 0x000fe20007ffe1ff */
[----:B0-----:R-:W-:-:S04]  /*01f0*/  UIADD3 UR4, UP0, UPT, UR4, 0x10, URZ ;  /* 0x0000001004047890 */ /* 0x001fc8000ff1e0ff */
[----:B------:R-:W-:-:S12]  /*0200*/  UIADD3.X UR5, UPT, UPT, URZ, UR5, URZ, UP0, !UPT ;  /* 0x00000005ff057290 */ /* 0x000fd800087fe4ff */
.L_x_2:
[----:B------:R-:W0:Y:S01]  /*0210*/  LDC.64 R14, c[0x0][0x388] ;  /* 0x0000e200ff0e7b82 */ /* 0x000e220000000a00 */
[----:B------:R-:W-:Y:S02]  /*0220*/  MOV R4, UR4 ;  /* 0x0000000400047c02 */ /* 0x000fe40008000f00 */
[----:B------:R-:W-:-:S03]  /*0230*/  MOV R5, UR5 ;  /* 0x0000000500057c02 */ /* 0x000fc60008000f00 */
[----:B------:R-:W-:-:S05]  /*0240*/  IMAD.WIDE R4, R2, 0x4, R4 ;  /* 0x0000000402047825 */ /* 0x000fca00078e0204 */
[----:B------:R-:W2:Y:S04]  /*0250*/  LDG.E R21, desc[UR6][R4.64+-0x10] ;  /* 0xfffff00604157981 */ /* 0x000ea8000c1e1900 */
[----:B------:R-:W3:Y:S04]  /*0260*/  LDG.E R23, desc[UR6][R4.64+-0xc] ;  /* 0xfffff40604177981 */ /* 0x000ee8000c1e1900 */
[----:B------:R-:W4:Y:S01]  /*0270*/  LDG.E R29, desc[UR6][R4.64+-0x8] ;  /* 0xfffff806041d7981 */ /* 0x000f22000c1e1900 */
[----:B0-----:R-:W-:-:S05]  /*0280*/  IMAD.WIDE R14, R22, 0x4, R14 ;  /* 0x00000004160e7825 */ /* 0x001fca00078e020e */
[----:B------:R0:W2:Y:S01]  /*0290*/  LDG.E R24, desc[UR6][R14.64] ;  /* 0x000000060e187981 */ /* 0x0000a2000c1e1900 */
[----:B------:R-:W-:-:S04]  /*02a0*/  IMAD.WIDE R12, R3, 0x4, R14 ;  /* 0x00000004030c7825 */ /* 0x000fc800078e020e */
[C---:B------:R-:W-:Y:S02]  /*02b0*/  IMAD.WIDE R6, R3.reuse, 0x4, R12 ;  /* 0x0000000403067825 */ /* 0x040fe400078e020c */
[----:B------:R-:W3:Y:S02]  /*02c0*/  LDG.E R12, desc[UR6][R12.64] ;  /* 0x000000060c0c7981 */ /* 0x000ee4000c1e1900 */
[C---:B------:R-:W-:Y:S02]  /*02d0*/  IMAD.WIDE R8, R3.reuse, 0x4, R6 ;  /* 0x0000000403087825 */ /* 0x040fe400078e0206 */
[----:B------:R1:W4:Y:S02]  /*02e0*/  LDG.E R28, desc[UR6][R6.64] ;  /* 0x00000006061c7981 */ /* 0x000324000c1e1900 */
[C---:B------:R-:W-:Y:S02]  /*02f0*/  IMAD.WIDE R10, R3.reuse, 0x4, R8 ;  /* 0x00000004030a7825 */ /* 0x040fe400078e0208 */
[----:B------:R-:W5:Y:S02]  /*0300*/  LDG.E R8, desc[UR6][R8.64] ;  /* 0x0000000608087981 */ /* 0x000f64000c1e1900 */
[----:B0-----:R-:W-:-:S05]  /*0310*/  IMAD.WIDE R14, R3, 0x4, R10 ;  /* 0x00000004030e7825 */ /* 0x001fca00078e020a */
[----:B------:R-:W5:Y:S04]  /*0320*/  LDG.E R13, desc[UR6][R14.64] ;  /* 0x000000060e0d7981 */ /* 0x000f68000c1e1900 */
[----:B------:R-:W5:Y:S04]  /*0330*/  LDG.E R9, desc[UR6][R10.64] ;  /* 0x000000060a097981 */ /* 0x000f68000c1e1900 */
[----:B------:R-:W5:Y:S04]  /*0340*/  LDG.E R11, desc[UR6][R4.64+-0x4] ;  /* 0xfffffc06040b7981 */ /* 0x000f68000c1e1900 */
[----:B------:R-:W5:Y:S01]  /*0350*/  LDG.E R10, desc[UR6][R4.64+0x8] ;  /* 0x00000806040a7981 */ /* 0x000f62000c1e1900 */
[----:B--2---:R-:W-:Y:S01]  /*0360*/  FFMA R24, R21, R24, R26 ;  /* 0x0000001815187223 */ /* 0x004fe2000000001a */
[----:B------:R-:W-:-:S02]  /*0370*/  IMAD.WIDE R26, R3, 0x4, R14 ;  /* 0x00000004031a7825 */ /* 0x000fc400078e020e */
[----:B------:R-:W2:Y:S04]  /*0380*/  LDG.E R21, desc[UR6][R4.64] ;  /* 0x0000000604157981 */ /* 0x000ea8000c1e1900 */
[----:B------:R-:W2:Y:S01]  /*0390*/  LDG.E R14, desc[UR6][R4.64+0x4] ;  /* 0x00000406040e7981 */ /* 0x000ea2000c1e1900 */
[----:B-1----:R-:W-:-:S03]  /*03a0*/  IMAD.WIDE R6, R3, 0x4, R26 ;  /* 0x0000000403067825 */ /* 0x002fc600078e021a */
[----:B------:R-:W2:Y:S04]  /*03b0*/  LDG.E R15, desc[UR6][R4.64+0xc] ;  /* 0x00000c06040f7981 */ /* 0x000ea8000c1e1900 */
[----:B------:R-:W2:Y:S04]  /*03c0*/  LDG.E R6, desc[UR6][R6.64] ;  /* 0x0000000606067981 */ /* 0x000ea8000c1e1900 */
[----:B------:R-:W2:Y:S01]  /*03d0*/  LDG.E R5, desc[UR6][R26.64] ;  /* 0x000000061a057981 */ /* 0x000ea2000c1e1900 */
[----:B---3--:R-:W-:Y:S01]  /*03e0*/  FFMA R12, R23, R12, R24 ;  /* 0x0000000c170c7223 */ /* 0x008fe20000000018 */
[----:B------:R-:W-:-:S03]  /*03f0*/  IADD3 R20, PT, PT, R20, 0x8, RZ ;  /* 0x0000000814147810 */ /* 0x000fc60007ffe0ff */
[----:B----4-:R-:W-:Y:S01]  /*0400*/  FFMA R12, R29, R28, R12 ;  /* 0x0000001c1d0c7223 */ /* 0x010fe2000000000c */
[----:B------:R-:W-:Y:S02]  /*0410*/  ISETP.NE.AND P1, PT, R20, RZ, PT ;  /* 0x000000ff1400720c */ /* 0x000fe40003f25270 */
[----:B------:R-:W-:Y:S01]  /*0420*/  LEA R22, R3, R22, 0x3 ;  /* 0x0000001603167211 */ /* 0x000fe200078e18ff */
[----:B-----5:R-:W-:Y:S01]  /*0430*/  FFMA R8, R11, R8, R12 ;  /* 0x000000080b087223 */ /* 0x020fe2000000000c */
[----:B------:R-:W-:-:S03]  /*0440*/  IADD3 R2, PT, PT, R2, 0x8, RZ ;  /* 0x0000000802027810 */ /* 0x000fc60007ffe0ff */
[----:B--2---:R-:W-:-:S04]  /*0450*/  FFMA R9, R21, R9, R8 ;  /* 0x0000000915097223 */ /* 0x004fc80000000008 */
[----:B------:R-:W-:-:S04]  /*0460*/  FFMA R9, R14, R13, R9 ;  /* 0x0000000d0e097223 */ /* 0x000fc80000000009 */
[----:B------:R-:W-:-:S04]  /*0470*/  FFMA R10, R10, R5, R9 ;  /* 0x000000050a0a7223 */ /* 0x000fc80000000009 */
[----:B------:R-:W-:Y:S01]  /*0480*/  FFMA R26, R15, R6, R10 ;  /* 0x000000060f1a7223 */ /* 0x000fe2000000000a */
[----:B------:R-:W-:Y:S06]  /*0490*/  @P1 BRA `(.L_x_2) ;  /* 0xfffffffc005c1947 */ /* 0x000fec000383ffff */
.L_x_1:
[----:B------:R-:W-:Y:S05]  /*04a0*/  @!P0 BRA `(.L_x_0) ;  /* 0x0000000000d48947 */ /* 0x000fea0003800000 */
[----:B------:R-:W-:Y:S02]  /*04b0*/  ISETP.GE.U32.AND P0, PT, R25, 0x4, PT ;  /* 0x000000041900780c */ /* 0x000fe40003f06070 */
[----:B------:R-:W-:-:S04]  /*04c0*/  LOP3.LUT R2, R17, 0x3, RZ, 0xc0, !PT ;  /* 0x0000000311027812 */ /* 0x000fc800078ec0ff */
[----:B------:R-:W-:-:S07]  /*04d0*/  ISETP.NE.AND P1, PT, R2, RZ, PT ;  /* 0x000000ff0200720c */ /* 0x000fce0003f25270 */
[----:B------:R-:W-:Y:S06]  /*04e0*/  @!P0 BRA `(.L_x_3) ;  /* 0x0000000000588947 */ /* 0x000fec0003800000 */
[----:B------:R-:W0:Y:S01]  /*04f0*/  LDC.64 R10, c[0x0][0x388] ;  /* 0x0000e200ff0a7b82 */ /* 0x000e220000000a00 */
[----:B------:R-:W-:Y:S01]  /*0500*/  IMAD R9, R19, R3, R16 ;  /* 0x0000000313097224 */ /* 0x000fe200078e0210 */
[----:B------:R-:W-:-:S06]  /*0510*/  IADD3 R7, PT, PT, R18, R19, RZ ;  /* 0x0000001312077210 */ /* 0x000fcc0007ffe0ff */
[----:B------:R-:W1:Y:S01]  /*0520*/  LDC.64 R4, c[0x0][0x380] ;  /* 0x0000e000ff047b82 */ /* 0x000e620000000a00 */
[----:B0-----:R-:W-:-:S04]  /*0530*/  IMAD.WIDE R10, R9, 0x4, R10 ;  /* 0x00000004090a7825 */ /* 0x001fc800078e020a */
[----:B------:R-:W-:Y:S02]  /*0540*/  IMAD.WIDE R12, R3, 0x4, R10 ;  /* 0x00000004030c7825 */ /* 0x000fe400078e020a */
[----:B------:R-:W2:Y:S02]  /*0550*/  LDG.E R10, desc[UR6][R10.64] ;  /* 0x000000060a0a7981 */ /* 0x000ea4000c1e1900 */
[----:B-1----:R-:W-:-:S04]  /*0560*/  IMAD.WIDE R4, R7, 0x4, R4 ;  /* 0x0000000407047825 */ /* 0x002fc800078e0204 */
[C---:B------:R-:W-:Y:S01]  /*0570*/  IMAD.WIDE R6, R3.reuse, 0x4, R12 ;  /* 0x0000000403067825 */ /* 0x040fe200078e020c */
[----:B------:R-:W2:Y:S04]  /*0580*/  LDG.E R15, desc[UR6][R4.64] ;  /* 0x00000006040f7981 */ /* 0x000ea8000c1e1900 */
[----:B------:R-:W3:Y:S01]  /*0590*/  LDG.E R12, desc[UR6][R12.64] ;  /* 0x000000060c0c7981 */ /* 0x000ee2000c1e1900 */
[----:B------:R-:W-:-:S03]  /*05a0*/  IMAD.WIDE R8, R3, 0x4, R6 ;  /* 0x0000000403087825 */ /* 0x000fc600078e0206 */
[----:B------:R-:W3:Y:S04]  /*05b0*/  LDG.E R14, desc[UR6][R4.64+0x4] ;  /* 0x00000406040e7981 */ /* 0x000ee8000c1e1900 */
[----:B------:R-:W4:Y:S04]  /*05c0*/  LDG.E R20, desc[UR6][R6.64] ;  /* 0x0000000606147981 */ /* 0x000f28000c1e1900 */
[----:B------:R-:W4:Y:S04]  /*05d0*/  LDG.E R21, desc[UR6][R4.64+0x8] ;  /* 0x0000080604157981 */ /* 0x000f28000c1e1900 */
[----:B------:R-:W5:Y:S04]  /*05e0*/  LDG.E R23, desc[UR6][R4.64+0xc] ;  /* 0x00000c0604177981 */ /* 0x000f68000c1e1900 */
[----:B------:R-:W5:Y:S01]  /*05f0*/  LDG.E R8, desc[UR6][R8.64] ;  /* 0x0000000608087981 */ /* 0x000f62000c1e1900 */
[----:B------:R-:W-:Y:S01]  /*0600*/  IADD3 R19, PT, PT, R19, 0x4, RZ ;  /* 0x0000000413137810 */ /* 0x000fe20007ffe0ff */
[----:B--2---:R-:W-:-:S04]  /*0610*/  FFMA R15, R15, R10, R26 ;  /* 0x0000000a0f0f7223 */ /* 0x004fc8000000001a */
[----:B---3--:R-:W-:-:S04]  /*0620*/  FFMA R14, R14, R12, R15 ;  /* 0x0000000c0e0e7223 */ /* 0x008fc8000000000f */
[----:B----4-:R-:W-:-:S04]  /*0630*/  FFMA R14, R21, R20, R14 ;  /* 0x00000014150e7223 */ /* 0x010fc8000000000e */
[----:B-----5:R-:W-:-:S07]  /*0640*/  FFMA R26, R23, R8, R14 ;  /* 0x00000008171a7223 */ /* 0x020fce000000000e */
.L_x_3:
[----:B------:R-:W-:Y:S05]  /*0650*/  @!P1 BRA `(.L_x_0) ;  /* 0x0000000000689947 */ /* 0x000fea0003800000 */
[----:B------:R-:W0:Y:S01]  /*0660*/  LDC.64 R10, c[0x0][0x388] ;  /* 0x0000e200ff0a7b82 */ /* 0x000e220000000a00 */
[----:B------:R-:W-:Y:S02]  /*0670*/  ISETP.NE.AND P0, PT, R2, 0x1, PT ;  /* 0x000000010200780c */ /* 0x000fe40003f05270 */
[----:B------:R-:W-:-:S04]  /*0680*/  LOP3.LUT R17, R17, 0x1, RZ, 0xc0, !PT ;  /* 0x0000000111117812 */ /* 0x000fc800078ec0ff */
[----:B------:R-:W-:Y:S01]  /*0690*/  ISETP.NE.U32.AND P1, PT, R17, 0x1, PT ;  /* 0x000000011100780c */ /* 0x000fe20003f25070 */
[----:B------:R-:W1:Y:S06]  /*06a0*/  LDC.64 R8, c[0x0][0x380] ;  /* 0x0000e000ff087b82 */ /* 0x000e6c0000000a00 */
[C---:B------:R-:W-:Y:S01]  /*06b0*/  @P0 IMAD R15, R19.reuse, R3, R16 ;  /* 0x00000003130f0224 */ /* 0x040fe200078e0210 */
[----:B------:R-:W-:Y:S01]  /*06c0*/  @P0 IADD3 R13, PT, PT, R18, R19, RZ ;  /* 0x00000013120d0210 */ /* 0x000fe20007ffe0ff */
[----:B------:R-:W2:Y:S01]  /*06d0*/  LDC.64 R6, c[0x0][0x380] ;  /* 0x0000e000ff067b82 */ /* 0x000ea20000000a00 */
[----:B------:R-:W-:-:S07]  /*06e0*/  @P0 IADD3 R19, PT, PT, R19, 0x2, RZ ;  /* 0x0000000213130810 */ /* 0x000fce0007ffe0ff */
[----:B------:R-:W3:Y:S01]  /*06f0*/  LDC.64 R4, c[0x0][0x388] ;  /* 0x0000e200ff047b82 */ /* 0x000ee20000000a00 */
[----:B0-----:R-:W-:Y:S01]  /*0700*/  @P0 IMAD.WIDE R10, R15, 0x4, R10 ;  /* 0x000000040f0a0825 */ /* 0x001fe200078e020a */
[----:B------:R-:W-:-:S03]  /*0710*/  @!P1 IADD3 R15, PT, PT, R18, R19, RZ ;  /* 0x00000013120f9210 */ /* 0x000fc60007ffe0ff */
[----:B------:R-:W-:Y:S01]  /*0720*/  @!P1 IMAD R19, R19, R3, R16 ;  /* 0x0000000313139224 */ /* 0x000fe200078e0210 */
[----:B------:R-:W4:Y:S01]  /*0730*/  @P0 LDG.E R2, desc[UR6][R10.64] ;  /* 0x000000060a020981 */ /* 0x000f22000c1e1900 */
[----:B-1----:R-:W-:-:S04]  /*0740*/  @P0 IMAD.WIDE R8, R13, 0x4, R8 ;  /* 0x000000040d080825 */ /* 0x002fc800078e0208 */
[----:B------:R-:W-:Y:S01]  /*0750*/  @P0 IMAD.WIDE R12, R3, 0x4, R10 ;  /* 0x00000004030c0825 */ /* 0x000fe200078e020a */
[----:B------:R-:W4:Y:S03]  /*0760*/  @P0 LDG.E R17, desc[UR6][R8.64] ;  /* 0x0000000608110981 */ /* 0x000f26000c1e1900 */
[----:B--2---:R-:W-:Y:S01]  /*0770*/  @!P1 IMAD.WIDE R6, R15, 0x4, R6 ;  /* 0x000000040f069825 */ /* 0x004fe200078e0206 */
[----:B------:R-:W2:Y:S04]  /*0780*/  @P0 LDG.E R21, desc[UR6][R8.64+0x4] ;  /* 0x0000040608150981 */ /* 0x000ea8000c1e1900 */
[----:B------:R-:W2:Y:S01]  /*0790*/  @P0 LDG.E R12, desc[UR6][R12.64] ;  /* 0x000000060c0c0981 */ /* 0x000ea2000c1e1900 */
[----:B---3--:R-:W-:-:S03]  /*07a0*/  @!P1 IMAD.WIDE R4, R19, 0x4, R4 ;  /* 0x0000000413049825 */ /* 0x008fc600078e0204 */
[----:B------:R-:W3:Y:S04]  /*07b0*/  @!P1 LDG.E R7, desc[UR6][R6.64] ;  /* 0x0000000606079981 */ /* 0x000ee8000c1e1900 */
[----:B------:R-:W3:Y:S01]  /*07c0*/  @!P1 LDG.E R4, desc[UR6][R4.64] ;  /* 0x0000000604049981 */ /* 0x000ee2000c1e1900 */
[----:B----4-:R-:W-:-:S04]  /*07d0*/  @P0 FFMA R2, R17, R2, R26 ;  /* 0x0000000211020223 */ /* 0x010fc8000000001a */
[----:B--2---:R-:W-:-:S04]  /*07e0*/  @P0 FFMA R26, R21, R12, R2 ;  /* 0x0000000c151a0223 */ /* 0x004fc80000000002 */
[----:B---3--:R-:W-:-:S07]  /*07f0*/  @!P1 FFMA R26, R7, R4, R26 ;  /* 0x00000004071a9223 */ /* 0x008fce000000001a */
.L_x_0:
[----:B------:R-:W0:Y:S01]  /*0800*/  LDC.64 R4, c[0x0][0x390] ;  /* 0x0000e400ff047b82 */ /* 0x000e220000000a00 */
[----:B------:R-:W-:Y:S01]  /*0810*/  IMAD R3, R0, R3, R16 ;  /* 0x0000000300037224 */ /* 0x000fe200078e0210 */
[----:B------:R-:W1:Y:S01]  /*0820*/  LDCU UR4, c[0x0][0x3a8] ;  /* 0x00007500ff0477ac */ /* 0x000e620008000800 */
[----:B------:R-:W2:Y:S02]  /*0830*/  LDCU UR5, c[0x0][0x3a4] ;  /* 0x00007480ff0577ac */ /* 0x000ea40008000800 */
[----:B0-----:R-:W-:-:S05]  /*0840*/  IMAD.WIDE R2, R3, 0x4, R4 ;  /* 0x0000000403027825 */ /* 0x001fca00078e0204 */
[----:B------:R-:W1:Y:S02]  /*0850*/  LDG.E R0, desc[UR6][R2.64] ;  /* 0x0000000602007981 */ /* 0x000e64000c1e1900 */
[----:B-1----:R-:W-:-:S04]  /*0860*/  FMUL R5, R0, UR4 ;  /* 0x0000000400057c20 */ /* 0x002fc80008400000 */
[----:B--2---:R-:W-:-:S05]  /*0870*/  FFMA R5, R26, UR5, R5 ;  /* 0x000000051a057c23 */ /* 0x004fca0008000005 */
[----:B------:R-:W-:Y:S01]  /*0880*/  STG.E desc[UR6][R2.64], R5 ;  /* 0x0000000502007986 */ /* 0x000fe2000c101906 */
[----:B------:R-:W-:Y:S05]  /*0890*/  EXIT ;  /* 0x000000000000794d */ /* 0x000fea0003800000 */
.L_x_4:
[----:B------:R-:W-:-:S00]  /*08a0*/  BRA `(.L_x_4) ;  /* 0xfffffffc00fc7947 */ /* 0x000fc0000383ffff */
[----:B------:R-:W-:-:S00]  /*08b0*/  NOP ;  /* 0x0000000000007918 */ /* 0x000fc00000000000 */
        /* <DEDUP_REMOVED lines=12> */
.L_x_5:


//--------------------- .nv.shared.reserved.0     --------------------------
	.section	.nv.shared.reserved.0,"aw",@nobits
	.weak		__nv_reservedSMEM_offset_0_alias
	.size		__nv_reservedSMEM_offset_0_alias, 0, 64
	.other		__nv_reservedSMEM_offset_0_alias,@"STO_CUDA_RESERVED_SHARED STV_DEFAULT"
__nv_reservedSMEM_offset_0_alias:
	.zero		0
	.zero		64


//--------------------- .nv.constant0._Z11coal_kernelPfS_S_iiiff --------------------------
	.section	.nv.constant0._Z11coal_kernelPfS_S_iiiff,"a",@progbits
	.sectionflags	@""
	.align	4
.nv.constant0._Z11coal_kernelPfS_S_iiiff:
	.zero		940


//--------------------- SYMBOLS --------------------------

	.type		.nv.reservedSmem.offset0,@object
	.size		.nv.reservedSmem.offset0,0x4
